//
// Generated by NVIDIA NVVM Compiler
//
// Compiler Build ID: CL-36424714
// Cuda compilation tools, release 13.0, V13.0.88
// Based on NVVM 20.0.0
//

.version 9.0
.target sm_100
.address_size 64

	// .globl	_Z15volumeAddKernel14cudaPitchedPtrS_S_iii

.visible .entry _Z15volumeAddKernel14cudaPitchedPtrS_S_iii(
	.param .align 8 .b8 _Z15volumeAddKernel14cudaPitchedPtrS_S_iii_param_0[32],
	.param .align 8 .b8 _Z15volumeAddKernel14cudaPitchedPtrS_S_iii_param_1[32],
	.param .align 8 .b8 _Z15volumeAddKernel14cudaPitchedPtrS_S_iii_param_2[32],
	.param .u32 _Z15volumeAddKernel14cudaPitchedPtrS_S_iii_param_3,
	.param .u32 _Z15volumeAddKernel14cudaPitchedPtrS_S_iii_param_4,
	.param .u32 _Z15volumeAddKernel14cudaPitchedPtrS_S_iii_param_5
)
{
	.reg .pred 	%p<6>;
	.reg .b32 	%r<18>;
	.reg .b32 	%f<4>;
	.reg .b64 	%rd<26>;

	ld.param.u64 	%rd10, [_Z15volumeAddKernel14cudaPitchedPtrS_S_iii_param_2+8];
	ld.param.u64 	%rd9, [_Z15volumeAddKernel14cudaPitchedPtrS_S_iii_param_2];
	ld.param.u64 	%rd6, [_Z15volumeAddKernel14cudaPitchedPtrS_S_iii_param_1+8];
	ld.param.u64 	%rd5, [_Z15volumeAddKernel14cudaPitchedPtrS_S_iii_param_1];
	ld.param.u64 	%rd2, [_Z15volumeAddKernel14cudaPitchedPtrS_S_iii_param_0+8];
	ld.param.u64 	%rd1, [_Z15volumeAddKernel14cudaPitchedPtrS_S_iii_param_0];
	ld.param.u32 	%r5, [_Z15volumeAddKernel14cudaPitchedPtrS_S_iii_param_3];
	ld.param.u32 	%r6, [_Z15volumeAddKernel14cudaPitchedPtrS_S_iii_param_4];
	ld.param.u32 	%r7, [_Z15volumeAddKernel14cudaPitchedPtrS_S_iii_param_5];
	mov.u32 	%r8, %tid.x;
	mov.u32 	%r9, %ctaid.x;
	mov.u32 	%r10, %ntid.x;
	mad.lo.s32 	%r1, %r9, %r10, %r8;
	mov.u32 	%r11, %tid.y;
	mov.u32 	%r12, %ctaid.y;
	mov.u32 	%r13, %ntid.y;
	mad.lo.s32 	%r14, %r12, %r13, %r11;
	mov.u32 	%r15, %tid.z;
	mov.u32 	%r16, %ctaid.z;
	mov.u32 	%r17, %ntid.z;
	mad.lo.s32 	%r3, %r16, %r17, %r15;
	setp.ge.s32 	%p1, %r1, %r5;
	setp.ge.s32 	%p2, %r14, %r6;
	or.pred  	%p3, %p1, %p2;
	setp.ge.s32 	%p4, %r3, %r7;
	or.pred  	%p5, %p3, %p4;
	@%p5 bra 	$L__BB0_2;
	cvta.to.global.u64 	%rd13, %rd9;
	cvta.to.global.u64 	%rd14, %rd5;
	cvta.to.global.u64 	%rd15, %rd1;
	mul.wide.u32 	%rd16, %r6, %r3;
	cvt.u64.u32 	%rd17, %r14;
	add.s64 	%rd18, %rd16, %rd17;
	mad.lo.s64 	%rd19, %rd18, %rd2, %rd15;
	mul.wide.s32 	%rd20, %r1, 4;
	add.s64 	%rd21, %rd19, %rd20;
	mad.lo.s64 	%rd22, %rd18, %rd6, %rd14;
	add.s64 	%rd23, %rd22, %rd20;
	mad.lo.s64 	%rd24, %rd18, %rd10, %rd13;
	add.s64 	%rd25, %rd24, %rd20;
	ld.global.f32 	%f1, [%rd21];
	ld.global.f32 	%f2, [%rd23];
	add.f32 	%f3, %f1, %f2;
	st.global.f32 	[%rd25], %f3;
$L__BB0_2:
	ret;

}


// ===== COMPILED SASS (sm_100) =====

	.target	sm_100

	.elftype	@"ET_EXEC"


//--------------------- .note.nv.tkinfo           --------------------------
	.section	.note.nv.tkinfo,"",@"SHT_NOTE"
	.sectionflags	@"SHF_NOTE_NV_TKINFO"
	.tkinfo
        /*0018*/ 	.word	0x00000002
        /*0030*/ 	.string	""
        /*0030*/ 	.string	"ptxas"
        /*0030*/ 	.string	"Cuda compilation tools, release 13.0, V13.0.88"
        /*0030*/ 	.string	"Build cuda_13.0.r13.0/compiler.36424714_0"
        /*0030*/ 	.string	"-arch sm_100 -m 64 "



//--------------------- .note.nv.cuinfo           --------------------------
	.section	.note.nv.cuinfo,"",@"SHT_NOTE"
	.sectionflags	@"SHF_NOTE_NV_CUINFO"
        /*0018*/ 	.short	0x0002
        /*001a*/ 	.short	0x0064
        /*001c*/ 	.short	0x0082
	.zero		2


//--------------------- .nv.info                  --------------------------
	.section	.nv.info,"",@"SHT_CUDA_INFO"
	.align	4


	//----- nvinfo : EIATTR_REGCOUNT
	.align		4
        /*0000*/ 	.byte	0x04, 0x2f
        /*0002*/ 	.short	(.L_1 - .L_0)
	.align		4
.L_0:
        /*0004*/ 	.word	index@(_Z15volumeAddKernel14cudaPitchedPtrS_S_iii)
        /*0008*/ 	.word	0x0000000e


	//----- nvinfo : EIATTR_FRAME_SIZE
	.align		4
.L_1:
        /*000c*/ 	.byte	0x04, 0x11
        /*000e*/ 	.short	(.L_3 - .L_2)
	.align		4
.L_2:
        /*0010*/ 	.word	index@(_Z15volumeAddKernel14cudaPitchedPtrS_S_iii)
        /*0014*/ 	.word	0x00000000


	//----- nvinfo : EIATTR_MIN_STACK_SIZE
	.align		4
.L_3:
        /*0018*/ 	.byte	0x04, 0x12
        /*001a*/ 	.short	(.L_5 - .L_4)
	.align		4
.L_4:
        /*001c*/ 	.word	index@(_Z15volumeAddKernel14cudaPitchedPtrS_S_iii)
        /*0020*/ 	.word	0x00000000
.L_5:


//--------------------- .nv.compat                --------------------------
	.section	.nv.compat,"",@"SHT_CUDA_COMPAT_INFO"
	.align	4
        /*0000*/ 	.byte	0x02, 0x09, 0x00, 0x00, 0x02, 0x02, 0x01, 0x00, 0x02, 0x05, 0x05, 0x00, 0x03, 0x07, 0x01, 0x01
        /*0010*/ 	.byte	0x02, 0x03, 0x00, 0x00, 0x02, 0x06, 0x01, 0x00, 0x04, 0x0b, 0x08, 0x00, 0x09, 0x00, 0x00, 0x00
        /*0020*/ 	.byte	0x00, 0x00, 0x00, 0x00


//--------------------- .nv.info._Z15volumeAddKernel14cudaPitchedPtrS_S_iii --------------------------
	.section	.nv.info._Z15volumeAddKernel14cudaPitchedPtrS_S_iii,"",@"SHT_CUDA_INFO"
	.sectionflags	@""
	.align	4


	//----- nvinfo : EIATTR_CUDA_API_VERSION
	.align		4
        /*0000*/ 	.byte	0x04, 0x37
        /*0002*/ 	.short	(.L_7 - .L_6)
.L_6:
        /*0004*/ 	.word	0x00000082


	//----- nvinfo : EIATTR_KPARAM_INFO
	.align		4
.L_7:
        /*0008*/ 	.byte	0x04, 0x17
        /*000a*/ 	.short	(.L_9 - .L_8)
.L_8:
        /*000c*/ 	.word	0x00000000
        /*0010*/ 	.short	0x0005
        /*0012*/ 	.short	0x0068
        /*0014*/ 	.byte	0x00, 0xf0, 0x11, 0x00


	//----- nvinfo : EIATTR_KPARAM_INFO
	.align		4
.L_9:
        /*0018*/ 	.byte	0x04, 0x17
        /*001a*/ 	.short	(.L_11 - .L_10)
.L_10:
        /*001c*/ 	.word	0x00000000
        /*0020*/ 	.short	0x0004
        /*0022*/ 	.short	0x0064
        /*0024*/ 	.byte	0x00, 0xf0, 0x11, 0x00


	//----- nvinfo : EIATTR_KPARAM_INFO
	.align		4
.L_11:
        /*0028*/ 	.byte	0x04, 0x17
        /*002a*/ 	.short	(.L_13 - .L_12)
.L_12:
        /*002c*/ 	.word	0x00000000
        /*0030*/ 	.short	0x0003
        /*0032*/ 	.short	0x0060
        /*0034*/ 	.byte	0x00, 0xf0, 0x11, 0x00


	//----- nvinfo : EIATTR_KPARAM_INFO
	.align		4
.L_13:
        /*0038*/ 	.byte	0x04, 0x17
        /*003a*/ 	.short	(.L_15 - .L_14)
.L_14:
        /*003c*/ 	.word	0x00000000
        /*0040*/ 	.short	0x0002
        /*0042*/ 	.short	0x0040
        /*0044*/ 	.byte	0x00, 0xf0, 0x81, 0x00


	//----- nvinfo : EIATTR_KPARAM_INFO
	.align		4
.L_15:
        /*0048*/ 	.byte	0x04, 0x17
        /*004a*/ 	.short	(.L_17 - .L_16)
.L_16:
        /*004c*/ 	.word	0x00000000
        /*0050*/ 	.short	0x0001
        /*0052*/ 	.short	0x0020
        /*0054*/ 	.byte	0x00, 0xf0, 0x81, 0x00


	//----- nvinfo : EIATTR_KPARAM_INFO
	.align		4
.L_17:
        /*0058*/ 	.byte	0x04, 0x17
        /*005a*/ 	.short	(.L_19 - .L_18)
.L_18:
        /*005c*/ 	.word	0x00000000
        /*0060*/ 	.short	0x0000
        /*0062*/ 	.short	0x0000
        /*0064*/ 	.byte	0x00, 0xf0, 0x81, 0x00


	//----- nvinfo : EIATTR_SPARSE_MMA_MASK
	.align		4
.L_19:
        /*0068*/ 	.byte	0x03, 0x50
        /*006a*/ 	.short	0x0000


	//----- nvinfo : EIATTR_MAXREG_COUNT
	.align		4
        /*006c*/ 	.byte	0x03, 0x1b
        /*006e*/ 	.short	0x00ff


	//----- nvinfo : EIATTR_MERCURY_ISA_VERSION
	.align		4
        /*0070*/ 	.byte	0x03, 0x5f
        /*0072*/ 	.short	0x0101


	//----- nvinfo : EIATTR_VRC_CTA_INIT_COUNT
	.align		4
        /*0074*/ 	.byte	0x02, 0x4a
	.zero		1
	.zero		1


	//----- nvinfo : EIATTR_EXIT_INSTR_OFFSETS
	.align		4
        /*0078*/ 	.byte	0x04, 0x1c
        /*007a*/ 	.short	(.L_21 - .L_20)


	//   ....[0]....
.L_20:
        /*007c*/ 	.word	0x00000120


	//   ....[1]....
        /*0080*/ 	.word	0x000002f0


	//----- nvinfo : EIATTR_CBANK_PARAM_SIZE
	.align		4
.L_21:
        /*0084*/ 	.byte	0x03, 0x19
        /*0086*/ 	.short	0x006c


	//----- nvinfo : EIATTR_PARAM_CBANK
	.align		4
        /*0088*/ 	.byte	0x04, 0x0a
        /*008a*/ 	.short	(.L_23 - .L_22)
	.align		4
.L_22:
        /*008c*/ 	.word	index@(.nv.constant0._Z15volumeAddKernel14cudaPitchedPtrS_S_iii)
        /*0090*/ 	.short	0x0380
        /*0092*/ 	.short	0x006c


	//----- nvinfo : EIATTR_SW_WAR
	.align		4
.L_23:
        /*0094*/ 	.byte	0x04, 0x36
        /*0096*/ 	.short	(.L_25 - .L_24)
.L_24:
        /*0098*/ 	.word	0x00000008
.L_25:


//--------------------- .nv.callgraph             --------------------------
	.section	.nv.callgraph,"",@"SHT_CUDA_CALLGRAPH"
	.align	4
	.sectionentsize	8
	.align		4
        /*0000*/ 	.word	0x00000000
	.align		4
        /*0004*/ 	.word	0xffffffff
	.align		4
        /*0008*/ 	.word	0x00000000
	.align		4
        /*000c*/ 	.word	0xfffffffe
	.align		4
        /*0010*/ 	.word	0x00000000
	.align		4
        /*0014*/ 	.word	0xfffffffd
	.align		4
        /*0018*/ 	.word	0x00000000
	.align		4
        /*001c*/ 	.word	0xfffffffc


//--------------------- .text._Z15volumeAddKernel14cudaPitchedPtrS_S_iii --------------------------
	.section	.text._Z15volumeAddKernel14cudaPitchedPtrS_S_iii,"ax",@progbits
	.align	128
        .global         _Z15volumeAddKernel14cudaPitchedPtrS_S_iii
        .type           _Z15volumeAddKernel14cudaPitchedPtrS_S_iii,@function
        .size           _Z15volumeAddKernel14cudaPitchedPtrS_S_iii,(.L_x_1 - _Z15volumeAddKernel14cudaPitchedPtrS_S_iii)
        .other          _Z15volumeAddKernel14cudaPitchedPtrS_S_iii,@"STO_CUDA_ENTRY STV_DEFAULT"
_Z15volumeAddKernel14cudaPitchedPtrS_S_iii:
.text._Z15volumeAddKernel14cudaPitchedPtrS_S_iii:
[----:B------:R-:W-:Y:S01]  /*0000*/  LDC R1, c[0x0][0x37c] ;  /* 0x0000df00ff017b82 */ /* 0x000fe20000000800 */
[----:B------:R-:W0:Y:S07]  /*0010*/  S2R R2, SR_TID.Y ;  /* 0x0000000000027919 */ /* 0x000e2e0000002200 */
[----:B------:R-:W1:Y:S01]  /*0020*/  LDC R3, c[0x0][0x360] ;  /* 0x0000d800ff037b82 */ /* 0x000e620000000800 */
[----:B------:R-:W2:Y:S01]  /*0030*/  LDCU.64 UR8, c[0x0][0x3e0] ;  /* 0x00007c00ff0877ac */ /* 0x000ea20008000a00 */
[----:B------:R-:W1:Y:S01]  /*0040*/  S2R R0, SR_TID.X ;  /* 0x0000000000007919 */ /* 0x000e620000002100 */
[----:B------:R-:W3:Y:S01]  /*0050*/  LDCU UR7, c[0x0][0x3e8] ;  /* 0x00007d00ff0777ac */ /* 0x000ee20008000800 */
[----:B------:R-:W4:Y:S04]  /*0060*/  S2R R9, SR_TID.Z ;  /* 0x0000000000097919 */ /* 0x000f280000002300 */
[----:B------:R-:W0:Y:S08]  /*0070*/  S2UR UR5, SR_CTAID.Y ;  /* 0x00000000000579c3 */ /* 0x000e300000002600 */
[----:B------:R-:W0:Y:S08]  /*0080*/  LDC R5, c[0x0][0x364] ;  /* 0x0000d900ff057b82 */ /* 0x000e300000000800 */
[----:B------:R-:W1:Y:S08]  /*0090*/  S2UR UR4, SR_CTAID.X ;  /* 0x00000000000479c3 */ /* 0x000e700000002500 */
[----:B------:R-:W4:Y:S08]  /*00a0*/  S2UR UR6, SR_CTAID.Z ;  /* 0x00000000000679c3 */ /* 0x000f300000002700 */
[----:B------:R-:W4:Y:S01]  /*00b0*/  LDC R4, c[0x0][0x368] ;  /* 0x0000da00ff047b82 */ /* 0x000f220000000800 */
[----:B0-----:R-:W-:-:S05]  /*00c0*/  IMAD R2, R5, UR5, R2 ;  /* 0x0000000505027c24 */ /* 0x001fca000f8e0202 */
[----:B--2---:R-:W-:Y:S01]  /*00d0*/  ISETP.GE.AND P0, PT, R2, UR9, PT ;  /* 0x0000000902007c0c */ /* 0x004fe2000bf06270 */
[----:B-1----:R-:W-:-:S05]  /*00e0*/  IMAD R0, R3, UR4, R0 ;  /* 0x0000000403007c24 */ /* 0x002fca000f8e0200 */
[----:B------:R-:W-:Y:S01]  /*00f0*/  ISETP.GE.OR P0, PT, R0, UR8, P0 ;  /* 0x0000000800007c0c */ /* 0x000fe20008706670 */
[----:B----4-:R-:W-:-:S05]  /*0100*/  IMAD R9, R4, UR6, R9 ;  /* 0x0000000604097c24 */ /* 0x010fca000f8e0209 */
[----:B---3--:R-:W-:-:S13]  /*0110*/  ISETP.GE.OR P0, PT, R9, UR7, P0 ;  /* 0x0000000709007c0c */ /* 0x008fda0008706670 */
[----:B------:R-:W-:Y:S05]  /*0120*/  @P0 EXIT ;  /* 0x000000000000094d */ /* 0x000fea0003800000 */
[----:B------:R-:W0:Y:S01]  /*0130*/  LDC.64 R4, c[0x0][0x380] ;  /* 0x0000e000ff047b82 */ /* 0x000e220000000a00 */
[----:B------:R-:W1:Y:S01]  /*0140*/  LDCU.64 UR4, c[0x0][0x388] ;  /* 0x00007100ff0477ac */ /* 0x000e620008000a00 */
[----:B------:R-:W-:Y:S01]  /*0150*/  HFMA2 R3, -RZ, RZ, 0, 0 ;  /* 0x00000000ff037431 */ /* 0x000fe200000001ff */
[----:B------:R-:W2:Y:S05]  /*0160*/  LDCU.64 UR6, c[0x0][0x3a8] ;  /* 0x00007500ff0677ac */ /* 0x000eaa0008000a00 */
[----:B------:R-:W3:Y:S01]  /*0170*/  LDC.64 R6, c[0x0][0x3a0] ;  /* 0x0000e800ff067b82 */ /* 0x000ee20000000a00 */
[----:B------:R-:W-:-:S04]  /*0180*/  IMAD.WIDE.U32 R2, R9, UR9, R2 ;  /* 0x0000000909027c25 */ /* 0x000fc8000f8e0002 */
[C---:B-1----:R-:W-:Y:S02]  /*0190*/  IMAD R9, R3.reuse, UR4, RZ ;  /* 0x0000000403097c24 */ /* 0x042fe4000f8e02ff */
[----:B--2---:R-:W-:Y:S02]  /*01a0*/  IMAD R11, R3, UR6, RZ ;  /* 0x00000006030b7c24 */ /* 0x004fe4000f8e02ff */
[C---:B------:R-:W-:Y:S02]  /*01b0*/  IMAD R9, R2.reuse, UR5, R9 ;  /* 0x0000000502097c24 */ /* 0x040fe4000f8e0209 */
[C---:B0-----:R-:W-:Y:S01]  /*01c0*/  IMAD.WIDE.U32 R4, R2.reuse, UR4, R4 ;  /* 0x0000000402047c25 */ /* 0x041fe2000f8e0004 */
[----:B------:R-:W0:Y:S03]  /*01d0*/  LDCU.64 UR4, c[0x0][0x358] ;  /* 0x00006b00ff0477ac */ /* 0x000e260008000a00 */
[C---:B------:R-:W-:Y:S01]  /*01e0*/  IMAD R11, R2.reuse, UR7, R11 ;  /* 0x00000007020b7c24 */ /* 0x040fe2000f8e020b */
[----:B------:R-:W-:Y:S01]  /*01f0*/  IADD3 R5, PT, PT, R5, R9, RZ ;  /* 0x0000000905057210 */ /* 0x000fe20007ffe0ff */
[----:B---3--:R-:W-:Y:S01]  /*0200*/  IMAD.WIDE.U32 R6, R2, UR6, R6 ;  /* 0x0000000602067c25 */ /* 0x008fe2000f8e0006 */
[----:B------:R-:W1:Y:S01]  /*0210*/  LDC.64 R8, c[0x0][0x3c0] ;  /* 0x0000f000ff087b82 */ /* 0x000e620000000a00 */
[----:B------:R-:W2:Y:S02]  /*0220*/  LDCU.64 UR6, c[0x0][0x3c8] ;  /* 0x00007900ff0677ac */ /* 0x000ea40008000a00 */
[----:B------:R-:W-:Y:S01]  /*0230*/  IMAD.WIDE R4, R0, 0x4, R4 ;  /* 0x0000000400047825 */ /* 0x000fe200078e0204 */
[----:B------:R-:W-:-:S03]  /*0240*/  IADD3 R7, PT, PT, R7, R11, RZ ;  /* 0x0000000b07077210 */ /* 0x000fc60007ffe0ff */
[----:B------:R-:W-:Y:S02]  /*0250*/  IMAD.WIDE R6, R0, 0x4, R6 ;  /* 0x0000000400067825 */ /* 0x000fe400078e0206 */
[----:B0-----:R-:W3:Y:S04]  /*0260*/  LDG.E R4, desc[UR4][R4.64] ;  /* 0x0000000404047981 */ /* 0x001ee8000c1e1900 */
[----:B------:R-:W3:Y:S01]  /*0270*/  LDG.E R7, desc[UR4][R6.64] ;  /* 0x0000000406077981 */ /* 0x000ee2000c1e1900 */
[----:B--2---:R-:W-:-:S04]  /*0280*/  IMAD R3, R3, UR6, RZ ;  /* 0x0000000603037c24 */ /* 0x004fc8000f8e02ff */
[C---:B------:R-:W-:Y:S02]  /*0290*/  IMAD R11, R2.reuse, UR7, R3 ;  /* 0x00000007020b7c24 */ /* 0x040fe4000f8e0203 */
[----:B-1----:R-:W-:-:S05]  /*02a0*/  IMAD.WIDE.U32 R2, R2, UR6, R8 ;  /* 0x0000000602027c25 */ /* 0x002fca000f8e0008 */
[----:B------:R-:W-:-:S03]  /*02b0*/  IADD3 R3, PT, PT, R3, R11, RZ ;  /* 0x0000000b03037210 */ /* 0x000fc60007ffe0ff */
[----:B------:R-:W-:-:S04]  /*02c0*/  IMAD.WIDE R2, R0, 0x4, R2 ;  /* 0x0000000400027825 */ /* 0x000fc800078e0202 */
[----:B---3--:R-:W-:-:S05]  /*02d0*/  FADD R9, R4, R7 ;  /* 0x0000000704097221 */ /* 0x008fca0000000000 */
[----:B------:R-:W-:Y:S01]  /*02e0*/  STG.E desc[UR4][R2.64], R9 ;  /* 0x0000000902007986 */ /* 0x000fe2000c101904 */
[----:B------:R-:W-:Y:S05]  /*02f0*/  EXIT ;  /* 0x000000000000794d */ /* 0x000fea0003800000 */
.L_x_0:
[----:B------:R-:W-:-:S00]  /*0300*/  BRA `(.L_x_0) ;  /* 0xfffffffc00fc7947 */ /* 0x000fc0000383ffff */
[----:B------:R-:W-:-:S00]  /*0310*/  NOP ;  /* 0x0000000000007918 */ /* 0x000fc00000000000 */
        /* <DEDUP_REMOVED lines=14> */
.L_x_1:


//--------------------- .nv.shared.reserved.0     --------------------------
	.section	.nv.shared.reserved.0,"aw",@nobits
	.weak		__nv_reservedSMEM_offset_0_alias
	.size		__nv_reservedSMEM_offset_0_alias, 0, 64
	.other		__nv_reservedSMEM_offset_0_alias,@"STO_CUDA_RESERVED_SHARED STV_DEFAULT"
__nv_reservedSMEM_offset_0_alias:
	.zero		0
	.zero		64


//--------------------- .nv.constant0._Z15volumeAddKernel14cudaPitchedPtrS_S_iii --------------------------
	.section	.nv.constant0._Z15volumeAddKernel14cudaPitchedPtrS_S_iii,"a",@progbits
	.sectionflags	@""
	.align	4
.nv.constant0._Z15volumeAddKernel14cudaPitchedPtrS_S_iii:
	.zero		1004


//--------------------- SYMBOLS --------------------------

	.type		.nv.reservedSmem.offset0,@object
	.size		.nv.reservedSmem.offset0,0x4
